//
// Generated by NVIDIA NVVM Compiler
//
// Compiler Build ID: CL-36424714
// Cuda compilation tools, release 13.0, V13.0.88
// Based on NVVM 20.0.0
//

.version 9.0
.target sm_100
.address_size 64

	// .globl	_Z6VecAddPiS_S_

.visible .entry _Z6VecAddPiS_S_(
	.param .u64 .ptr .align 1 _Z6VecAddPiS_S__param_0,
	.param .u64 .ptr .align 1 _Z6VecAddPiS_S__param_1,
	.param .u64 .ptr .align 1 _Z6VecAddPiS_S__param_2
)
{
	.reg .pred 	%p<3>;
	.reg .b32 	%r<13>;
	.reg .b64 	%rd<11>;

	ld.param.u64 	%rd4, [_Z6VecAddPiS_S__param_0];
	ld.param.u64 	%rd5, [_Z6VecAddPiS_S__param_1];
	ld.param.u64 	%rd6, [_Z6VecAddPiS_S__param_2];
	mov.u32 	%r6, %tid.x;
	mov.u32 	%r7, %ctaid.x;
	mov.u32 	%r1, %ntid.x;
	mad.lo.s32 	%r12, %r7, %r1, %r6;
	setp.gt.s32 	%p1, %r12, 1048575;
	@%p1 bra 	$L__BB0_3;
	mov.u32 	%r8, %nctaid.x;
	mul.lo.s32 	%r3, %r1, %r8;
	cvta.to.global.u64 	%rd1, %rd4;
	cvta.to.global.u64 	%rd2, %rd5;
	cvta.to.global.u64 	%rd3, %rd6;
$L__BB0_2:
	mul.wide.s32 	%rd7, %r12, 4;
	add.s64 	%rd8, %rd1, %rd7;
	ld.global.u32 	%r9, [%rd8];
	add.s64 	%rd9, %rd2, %rd7;
	ld.global.u32 	%r10, [%rd9];
	add.s32 	%r11, %r10, %r9;
	add.s64 	%rd10, %rd3, %rd7;
	st.global.u32 	[%rd10], %r11;
	add.s32 	%r12, %r12, %r3;
	setp.lt.s32 	%p2, %r12, 1048576;
	@%p2 bra 	$L__BB0_2;
$L__BB0_3:
	ret;

}


// ===== COMPILED SASS (sm_100) =====

	.target	sm_100

	.elftype	@"ET_EXEC"


//--------------------- .note.nv.tkinfo           --------------------------
	.section	.note.nv.tkinfo,"",@"SHT_NOTE"
	.sectionflags	@"SHF_NOTE_NV_TKINFO"
	.tkinfo
        /*0018*/ 	.word	0x00000002
        /*0030*/ 	.string	""
        /*0030*/ 	.string	"ptxas"
        /*0030*/ 	.string	"Cuda compilation tools, release 13.0, V13.0.88"
        /*0030*/ 	.string	"Build cuda_13.0.r13.0/compiler.36424714_0"
        /*0030*/ 	.string	"-arch sm_100 -m 64 "



//--------------------- .note.nv.cuinfo           --------------------------
	.section	.note.nv.cuinfo,"",@"SHT_NOTE"
	.sectionflags	@"SHF_NOTE_NV_CUINFO"
        /*0018*/ 	.short	0x0002
        /*001a*/ 	.short	0x0064
        /*001c*/ 	.short	0x0082
	.zero		2


//--------------------- .nv.info                  --------------------------
	.section	.nv.info,"",@"SHT_CUDA_INFO"
	.align	4


	//----- nvinfo : EIATTR_REGCOUNT
	.align		4
        /*0000*/ 	.byte	0x04, 0x2f
        /*0002*/ 	.short	(.L_1 - .L_0)
	.align		4
.L_0:
        /*0004*/ 	.word	index@(_Z6VecAddPiS_S_)
        /*0008*/ 	.word	0x00000014


	//----- nvinfo : EIATTR_FRAME_SIZE
	.align		4
.L_1:
        /*000c*/ 	.byte	0x04, 0x11
        /*000e*/ 	.short	(.L_3 - .L_2)
	.align		4
.L_2:
        /*0010*/ 	.word	index@(_Z6VecAddPiS_S_)
        /*0014*/ 	.word	0x00000000


	//----- nvinfo : EIATTR_MIN_STACK_SIZE
	.align		4
.L_3:
        /*0018*/ 	.byte	0x04, 0x12
        /*001a*/ 	.short	(.L_5 - .L_4)
	.align		4
.L_4:
        /*001c*/ 	.word	index@(_Z6VecAddPiS_S_)
        /*0020*/ 	.word	0x00000000
.L_5:


//--------------------- .nv.compat                --------------------------
	.section	.nv.compat,"",@"SHT_CUDA_COMPAT_INFO"
	.align	4
        /*0000*/ 	.byte	0x02, 0x09, 0x00, 0x00, 0x02, 0x02, 0x01, 0x00, 0x02, 0x05, 0x05, 0x00, 0x03, 0x07, 0x01, 0x01
        /*0010*/ 	.byte	0x02, 0x03, 0x00, 0x00, 0x02, 0x06, 0x01, 0x00, 0x04, 0x0b, 0x08, 0x00, 0x09, 0x00, 0x00, 0x00
        /*0020*/ 	.byte	0x00, 0x00, 0x00, 0x00


//--------------------- .nv.info._Z6VecAddPiS_S_  --------------------------
	.section	.nv.info._Z6VecAddPiS_S_,"",@"SHT_CUDA_INFO"
	.sectionflags	@""
	.align	4


	//----- nvinfo : EIATTR_CUDA_API_VERSION
	.align		4
        /*0000*/ 	.byte	0x04, 0x37
        /*0002*/ 	.short	(.L_7 - .L_6)
.L_6:
        /*0004*/ 	.word	0x00000082


	//----- nvinfo : EIATTR_KPARAM_INFO
	.align		4
.L_7:
        /*0008*/ 	.byte	0x04, 0x17
        /*000a*/ 	.short	(.L_9 - .L_8)
.L_8:
        /*000c*/ 	.word	0x00000000
        /*0010*/ 	.short	0x0002
        /*0012*/ 	.short	0x0010
        /*0014*/ 	.byte	0x00, 0xf5, 0x21, 0x00


	//----- nvinfo : EIATTR_KPARAM_INFO
	.align		4
.L_9:
        /*0018*/ 	.byte	0x04, 0x17
        /*001a*/ 	.short	(.L_11 - .L_10)
.L_10:
        /*001c*/ 	.word	0x00000000
        /*0020*/ 	.short	0x0001
        /*0022*/ 	.short	0x0008
        /*0024*/ 	.byte	0x00, 0xf5, 0x21, 0x00


	//----- nvinfo : EIATTR_KPARAM_INFO
	.align		4
.L_11:
        /*0028*/ 	.byte	0x04, 0x17
        /*002a*/ 	.short	(.L_13 - .L_12)
.L_12:
        /*002c*/ 	.word	0x00000000
        /*0030*/ 	.short	0x0000
        /*0032*/ 	.short	0x0000
        /*0034*/ 	.byte	0x00, 0xf5, 0x21, 0x00


	//----- nvinfo : EIATTR_SPARSE_MMA_MASK
	.align		4
.L_13:
        /*0038*/ 	.byte	0x03, 0x50
        /*003a*/ 	.short	0x0000


	//----- nvinfo : EIATTR_MAXREG_COUNT
	.align		4
        /*003c*/ 	.byte	0x03, 0x1b
        /*003e*/ 	.short	0x00ff


	//----- nvinfo : EIATTR_MERCURY_ISA_VERSION
	.align		4
        /*0040*/ 	.byte	0x03, 0x5f
        /*0042*/ 	.short	0x0101


	//----- nvinfo : EIATTR_VRC_CTA_INIT_COUNT
	.align		4
        /*0044*/ 	.byte	0x02, 0x4a
	.zero		1
	.zero		1


	//----- nvinfo : EIATTR_EXIT_INSTR_OFFSETS
	.align		4
        /*0048*/ 	.byte	0x04, 0x1c
        /*004a*/ 	.short	(.L_15 - .L_14)


	//   ....[0]....
.L_14:
        /*004c*/ 	.word	0x00000060


	//   ....[1]....
        /*0050*/ 	.word	0x00000170


	//----- nvinfo : EIATTR_CRS_STACK_SIZE
	.align		4
.L_15:
        /*0054*/ 	.byte	0x04, 0x1e
        /*0056*/ 	.short	(.L_17 - .L_16)
.L_16:
        /*0058*/ 	.word	0x00000000


	//----- nvinfo : EIATTR_CBANK_PARAM_SIZE
	.align		4
.L_17:
        /*005c*/ 	.byte	0x03, 0x19
        /*005e*/ 	.short	0x0018


	//----- nvinfo : EIATTR_PARAM_CBANK
	.align		4
        /*0060*/ 	.byte	0x04, 0x0a
        /*0062*/ 	.short	(.L_19 - .L_18)
	.align		4
.L_18:
        /*0064*/ 	.word	index@(.nv.constant0._Z6VecAddPiS_S_)
        /*0068*/ 	.short	0x0380
        /*006a*/ 	.short	0x0018


	//----- nvinfo : EIATTR_SW_WAR
	.align		4
.L_19:
        /*006c*/ 	.byte	0x04, 0x36
        /*006e*/ 	.short	(.L_21 - .L_20)
.L_20:
        /*0070*/ 	.word	0x00000008
.L_21:


//--------------------- .nv.callgraph             --------------------------
	.section	.nv.callgraph,"",@"SHT_CUDA_CALLGRAPH"
	.align	4
	.sectionentsize	8
	.align		4
        /*0000*/ 	.word	0x00000000
	.align		4
        /*0004*/ 	.word	0xffffffff
	.align		4
        /*0008*/ 	.word	0x00000000
	.align		4
        /*000c*/ 	.word	0xfffffffe
	.align		4
        /*0010*/ 	.word	0x00000000
	.align		4
        /*0014*/ 	.word	0xfffffffd
	.align		4
        /*0018*/ 	.word	0x00000000
	.align		4
        /*001c*/ 	.word	0xfffffffc


//--------------------- .text._Z6VecAddPiS_S_     --------------------------
	.section	.text._Z6VecAddPiS_S_,"ax",@progbits
	.align	128
        .global         _Z6VecAddPiS_S_
        .type           _Z6VecAddPiS_S_,@function
        .size           _Z6VecAddPiS_S_,(.L_x_2 - _Z6VecAddPiS_S_)
        .other          _Z6VecAddPiS_S_,@"STO_CUDA_ENTRY STV_DEFAULT"
_Z6VecAddPiS_S_:
.text._Z6VecAddPiS_S_:
[----:B------:R-:W-:Y:S01]  /*0000*/  LDC R1, c[0x0][0x37c] ;  /* 0x0000df00ff017b82 */ /* 0x000fe20000000800 */
[----:B------:R-:W0:Y:S07]  /*0010*/  S2R R0, SR_TID.X ;  /* 0x0000000000007919 */ /* 0x000e2e0000002100 */
[----:B------:R-:W0:Y:S08]  /*0020*/  S2UR UR4, SR_CTAID.X ;  /* 0x00000000000479c3 */ /* 0x000e300000002500 */
[----:B------:R-:W0:Y:S02]  /*0030*/  LDC R15, c[0x0][0x360] ;  /* 0x0000d800ff0f7b82 */ /* 0x000e240000000800 */
[----:B0-----:R-:W-:-:S05]  /*0040*/  IMAD R0, R15, UR4, R0 ;  /* 0x000000040f007c24 */ /* 0x001fca000f8e0200 */
[----:B------:R-:W-:-:S13]  /*0050*/  ISETP.GT.AND P0, PT, R0, 0xfffff, PT ;  /* 0x000fffff0000780c */ /* 0x000fda0003f04270 */
[----:B------:R-:W-:Y:S05]  /*0060*/  @P0 EXIT ;  /* 0x000000000000094d */ /* 0x000fea0003800000 */
[----:B------:R-:W0:Y:S01]  /*0070*/  LDC.64 R12, c[0x0][0x390] ;  /* 0x0000e400ff0c7b82 */ /* 0x000e220000000a00 */
[----:B------:R-:W1:Y:S01]  /*0080*/  LDCU UR4, c[0x0][0x370] ;  /* 0x00006e00ff0477ac */ /* 0x000e620008000800 */
[----:B------:R-:W2:Y:S06]  /*0090*/  LDCU.64 UR6, c[0x0][0x358] ;  /* 0x00006b00ff0677ac */ /* 0x000eac0008000a00 */
[----:B------:R-:W3:Y:S08]  /*00a0*/  LDC.64 R8, c[0x0][0x380] ;  /* 0x0000e000ff087b82 */ /* 0x000ef00000000a00 */
[----:B------:R-:W4:Y:S01]  /*00b0*/  LDC.64 R10, c[0x0][0x388] ;  /* 0x0000e200ff0a7b82 */ /* 0x000f220000000a00 */
[----:B-1----:R-:W-:-:S07]  /*00c0*/  IMAD R15, R15, UR4, RZ ;  /* 0x000000040f0f7c24 */ /* 0x002fce000f8e02ff */
.L_x_0:
[----:B---3--:R-:W-:-:S04]  /*00d0*/  IMAD.WIDE R2, R0, 0x4, R8 ;  /* 0x0000000400027825 */ /* 0x008fc800078e0208 */
[C---:B----4-:R-:W-:Y:S02]  /*00e0*/  IMAD.WIDE R4, R0.reuse, 0x4, R10 ;  /* 0x0000000400047825 */ /* 0x050fe400078e020a */
[----:B--2---:R-:W2:Y:S04]  /*00f0*/  LDG.E R2, desc[UR6][R2.64] ;  /* 0x0000000602027981 */ /* 0x004ea8000c1e1900 */
[----:B------:R-:W2:Y:S01]  /*0100*/  LDG.E R5, desc[UR6][R4.64] ;  /* 0x0000000604057981 */ /* 0x000ea2000c1e1900 */
[----:B01----:R-:W-:Y:S01]  /*0110*/  IMAD.WIDE R6, R0, 0x4, R12 ;  /* 0x0000000400067825 */ /* 0x003fe200078e020c */
[----:B------:R-:W-:-:S04]  /*0120*/  IADD3 R0, PT, PT, R15, R0, RZ ;  /* 0x000000000f007210 */ /* 0x000fc80007ffe0ff */
[----:B------:R-:W-:Y:S02]  /*0130*/  ISETP.GE.AND P0, PT, R0, 0x100000, PT ;  /* 0x001000000000780c */ /* 0x000fe40003f06270 */
[----:B--2---:R-:W-:-:S05]  /*0140*/  IADD3 R17, PT, PT, R2, R5, RZ ;  /* 0x0000000502117210 */ /* 0x004fca0007ffe0ff */
[----:B------:R1:W-:Y:S06]  /*0150*/  STG.E desc[UR6][R6.64], R17 ;  /* 0x0000001106007986 */ /* 0x0003ec000c101906 */
[----:B------:R-:W-:Y:S05]  /*0160*/  @!P0 BRA `(.L_x_0) ;  /* 0xfffffffc00d88947 */ /* 0x000fea000383ffff */
[----:B------:R-:W-:Y:S05]  /*0170*/  EXIT ;  /* 0x000000000000794d */ /* 0x000fea0003800000 */
.L_x_1:
[----:B------:R-:W-:-:S00]  /*0180*/  BRA `(.L_x_1) ;  /* 0xfffffffc00fc7947 */ /* 0x000fc0000383ffff */
[----:B------:R-:W-:-:S00]  /*0190*/  NOP ;  /* 0x0000000000007918 */ /* 0x000fc00000000000 */
        /* <DEDUP_REMOVED lines=14> */
.L_x_2:


//--------------------- .nv.shared.reserved.0     --------------------------
	.section	.nv.shared.reserved.0,"aw",@nobits
	.weak		__nv_reservedSMEM_offset_0_alias
	.size		__nv_reservedSMEM_offset_0_alias, 0, 64
	.other		__nv_reservedSMEM_offset_0_alias,@"STO_CUDA_RESERVED_SHARED STV_DEFAULT"
__nv_reservedSMEM_offset_0_alias:
	.zero		0
	.zero		64


//--------------------- .nv.constant0._Z6VecAddPiS_S_ --------------------------
	.section	.nv.constant0._Z6VecAddPiS_S_,"a",@progbits
	.sectionflags	@""
	.align	4
.nv.constant0._Z6VecAddPiS_S_:
	.zero		920


//--------------------- SYMBOLS --------------------------

	.type		.nv.reservedSmem.offset0,@object
	.size		.nv.reservedSmem.offset0,0x4
